//
// Generated by NVIDIA NVVM Compiler
//
// Compiler Build ID: CL-36424714
// Cuda compilation tools, release 13.0, V13.0.88
// Based on NVVM 20.0.0
//

.version 9.0
.target sm_100
.address_size 64

	// .globl	_Z10gemm_naivePKfS0_Pfiii
// _ZZ10gemm_tiledPKfS0_PfiiiE2As has been demoted
// _ZZ10gemm_tiledPKfS0_PfiiiE2Bs has been demoted

.visible .entry _Z10gemm_naivePKfS0_Pfiii(
	.param .u64 .ptr .align 1 _Z10gemm_naivePKfS0_Pfiii_param_0,
	.param .u64 .ptr .align 1 _Z10gemm_naivePKfS0_Pfiii_param_1,
	.param .u64 .ptr .align 1 _Z10gemm_naivePKfS0_Pfiii_param_2,
	.param .u32 _Z10gemm_naivePKfS0_Pfiii_param_3,
	.param .u32 _Z10gemm_naivePKfS0_Pfiii_param_4,
	.param .u32 _Z10gemm_naivePKfS0_Pfiii_param_5
)
{
	.reg .pred 	%p<13>;
	.reg .b32 	%r<41>;
	.reg .b32 	%f<68>;
	.reg .b64 	%rd<53>;

	ld.param.u64 	%rd7, [_Z10gemm_naivePKfS0_Pfiii_param_0];
	ld.param.u64 	%rd8, [_Z10gemm_naivePKfS0_Pfiii_param_1];
	ld.param.u64 	%rd6, [_Z10gemm_naivePKfS0_Pfiii_param_2];
	ld.param.u32 	%r20, [_Z10gemm_naivePKfS0_Pfiii_param_3];
	ld.param.u32 	%r18, [_Z10gemm_naivePKfS0_Pfiii_param_4];
	ld.param.u32 	%r19, [_Z10gemm_naivePKfS0_Pfiii_param_5];
	cvta.to.global.u64 	%rd1, %rd8;
	cvta.to.global.u64 	%rd2, %rd7;
	mov.u32 	%r21, %ctaid.y;
	mov.u32 	%r22, %ntid.y;
	mov.u32 	%r23, %tid.y;
	mad.lo.s32 	%r1, %r21, %r22, %r23;
	mov.u32 	%r24, %ctaid.x;
	mov.u32 	%r25, %ntid.x;
	mov.u32 	%r26, %tid.x;
	mad.lo.s32 	%r2, %r24, %r25, %r26;
	setp.ge.s32 	%p1, %r1, %r20;
	setp.ge.s32 	%p2, %r2, %r18;
	or.pred  	%p3, %p1, %p2;
	@%p3 bra 	$L__BB0_14;
	setp.lt.s32 	%p4, %r19, 1;
	mov.f32 	%f67, 0f00000000;
	@%p4 bra 	$L__BB0_13;
	mul.lo.s32 	%r3, %r19, %r1;
	and.b32  	%r4, %r19, 7;
	setp.lt.u32 	%p5, %r19, 8;
	mov.f32 	%f67, 0f00000000;
	mov.b32 	%r39, 0;
	@%p5 bra 	$L__BB0_5;
	and.b32  	%r39, %r19, 2147483640;
	neg.s32 	%r37, %r39;
	shl.b32 	%r7, %r18, 3;
	mul.wide.u32 	%rd9, %r3, 4;
	add.s64 	%rd10, %rd9, %rd2;
	add.s64 	%rd52, %rd10, 16;
	mov.f32 	%f67, 0f00000000;
	mul.wide.s32 	%rd13, %r18, 4;
	mov.u32 	%r36, %r2;
$L__BB0_4:
	.pragma "nounroll";
	ld.global.nc.f32 	%f17, [%rd52+-16];
	mul.wide.s32 	%rd11, %r36, 4;
	add.s64 	%rd12, %rd1, %rd11;
	ld.global.nc.f32 	%f18, [%rd12];
	fma.rn.f32 	%f19, %f17, %f18, %f67;
	ld.global.nc.f32 	%f20, [%rd52+-12];
	add.s64 	%rd14, %rd12, %rd13;
	ld.global.nc.f32 	%f21, [%rd14];
	fma.rn.f32 	%f22, %f20, %f21, %f19;
	ld.global.nc.f32 	%f23, [%rd52+-8];
	add.s64 	%rd15, %rd14, %rd13;
	ld.global.nc.f32 	%f24, [%rd15];
	fma.rn.f32 	%f25, %f23, %f24, %f22;
	ld.global.nc.f32 	%f26, [%rd52+-4];
	add.s64 	%rd16, %rd15, %rd13;
	ld.global.nc.f32 	%f27, [%rd16];
	fma.rn.f32 	%f28, %f26, %f27, %f25;
	ld.global.nc.f32 	%f29, [%rd52];
	add.s64 	%rd17, %rd16, %rd13;
	ld.global.nc.f32 	%f30, [%rd17];
	fma.rn.f32 	%f31, %f29, %f30, %f28;
	ld.global.nc.f32 	%f32, [%rd52+4];
	add.s64 	%rd18, %rd17, %rd13;
	ld.global.nc.f32 	%f33, [%rd18];
	fma.rn.f32 	%f34, %f32, %f33, %f31;
	ld.global.nc.f32 	%f35, [%rd52+8];
	add.s64 	%rd19, %rd18, %rd13;
	ld.global.nc.f32 	%f36, [%rd19];
	fma.rn.f32 	%f37, %f35, %f36, %f34;
	ld.global.nc.f32 	%f38, [%rd52+12];
	add.s64 	%rd20, %rd19, %rd13;
	ld.global.nc.f32 	%f39, [%rd20];
	fma.rn.f32 	%f67, %f38, %f39, %f37;
	add.s32 	%r37, %r37, 8;
	add.s32 	%r36, %r36, %r7;
	add.s64 	%rd52, %rd52, 32;
	setp.ne.s32 	%p6, %r37, 0;
	@%p6 bra 	$L__BB0_4;
$L__BB0_5:
	setp.eq.s32 	%p7, %r4, 0;
	@%p7 bra 	$L__BB0_13;
	and.b32  	%r13, %r19, 3;
	setp.lt.u32 	%p8, %r4, 4;
	@%p8 bra 	$L__BB0_8;
	add.s32 	%r28, %r39, %r3;
	mul.wide.u32 	%rd21, %r28, 4;
	add.s64 	%rd22, %rd2, %rd21;
	ld.global.nc.f32 	%f41, [%rd22];
	mad.lo.s32 	%r29, %r39, %r18, %r2;
	mul.wide.s32 	%rd23, %r29, 4;
	add.s64 	%rd24, %rd1, %rd23;
	ld.global.nc.f32 	%f42, [%rd24];
	fma.rn.f32 	%f43, %f41, %f42, %f67;
	cvt.u64.u32 	%rd25, %r3;
	cvt.u64.u32 	%rd26, %r39;
	add.s64 	%rd27, %rd26, %rd25;
	shl.b64 	%rd28, %rd27, 2;
	add.s64 	%rd29, %rd2, %rd28;
	ld.global.nc.f32 	%f44, [%rd29+4];
	mul.wide.s32 	%rd30, %r18, 4;
	add.s64 	%rd31, %rd24, %rd30;
	ld.global.nc.f32 	%f45, [%rd31];
	fma.rn.f32 	%f46, %f44, %f45, %f43;
	ld.global.nc.f32 	%f47, [%rd29+8];
	add.s64 	%rd32, %rd31, %rd30;
	ld.global.nc.f32 	%f48, [%rd32];
	fma.rn.f32 	%f49, %f47, %f48, %f46;
	ld.global.nc.f32 	%f50, [%rd29+12];
	add.s64 	%rd33, %rd32, %rd30;
	ld.global.nc.f32 	%f51, [%rd33];
	fma.rn.f32 	%f67, %f50, %f51, %f49;
	add.s32 	%r39, %r39, 4;
$L__BB0_8:
	setp.eq.s32 	%p9, %r13, 0;
	@%p9 bra 	$L__BB0_13;
	setp.eq.s32 	%p10, %r13, 1;
	@%p10 bra 	$L__BB0_11;
	add.s32 	%r30, %r39, %r3;
	mul.wide.u32 	%rd34, %r30, 4;
	add.s64 	%rd35, %rd2, %rd34;
	ld.global.nc.f32 	%f53, [%rd35];
	mad.lo.s32 	%r31, %r39, %r18, %r2;
	mul.wide.s32 	%rd36, %r31, 4;
	add.s64 	%rd37, %rd1, %rd36;
	ld.global.nc.f32 	%f54, [%rd37];
	fma.rn.f32 	%f55, %f53, %f54, %f67;
	cvt.u64.u32 	%rd38, %r3;
	cvt.u64.u32 	%rd39, %r39;
	add.s64 	%rd40, %rd39, %rd38;
	shl.b64 	%rd41, %rd40, 2;
	add.s64 	%rd42, %rd2, %rd41;
	ld.global.nc.f32 	%f56, [%rd42+4];
	mul.wide.s32 	%rd43, %r18, 4;
	add.s64 	%rd44, %rd37, %rd43;
	ld.global.nc.f32 	%f57, [%rd44];
	fma.rn.f32 	%f67, %f56, %f57, %f55;
	add.s32 	%r39, %r39, 2;
$L__BB0_11:
	and.b32  	%r32, %r19, 1;
	setp.eq.b32 	%p11, %r32, 1;
	not.pred 	%p12, %p11;
	@%p12 bra 	$L__BB0_13;
	add.s32 	%r33, %r39, %r3;
	mul.wide.u32 	%rd45, %r33, 4;
	add.s64 	%rd46, %rd2, %rd45;
	ld.global.nc.f32 	%f58, [%rd46];
	mad.lo.s32 	%r34, %r39, %r18, %r2;
	mul.wide.s32 	%rd47, %r34, 4;
	add.s64 	%rd48, %rd1, %rd47;
	ld.global.nc.f32 	%f59, [%rd48];
	fma.rn.f32 	%f67, %f58, %f59, %f67;
$L__BB0_13:
	mad.lo.s32 	%r35, %r18, %r1, %r2;
	cvta.to.global.u64 	%rd49, %rd6;
	mul.wide.s32 	%rd50, %r35, 4;
	add.s64 	%rd51, %rd49, %rd50;
	st.global.f32 	[%rd51], %f67;
$L__BB0_14:
	ret;

}
	// .globl	_Z10gemm_tiledPKfS0_Pfiii
.visible .entry _Z10gemm_tiledPKfS0_Pfiii(
	.param .u64 .ptr .align 1 _Z10gemm_tiledPKfS0_Pfiii_param_0,
	.param .u64 .ptr .align 1 _Z10gemm_tiledPKfS0_Pfiii_param_1,
	.param .u64 .ptr .align 1 _Z10gemm_tiledPKfS0_Pfiii_param_2,
	.param .u32 _Z10gemm_tiledPKfS0_Pfiii_param_3,
	.param .u32 _Z10gemm_tiledPKfS0_Pfiii_param_4,
	.param .u32 _Z10gemm_tiledPKfS0_Pfiii_param_5
)
{
	.reg .pred 	%p<13>;
	.reg .b32 	%r<44>;
	.reg .b32 	%f<65>;
	.reg .b64 	%rd<13>;
	// demoted variable
	.shared .align 4 .b8 _ZZ10gemm_tiledPKfS0_PfiiiE2As[4096];
	// demoted variable
	.shared .align 4 .b8 _ZZ10gemm_tiledPKfS0_PfiiiE2Bs[4096];
	ld.param.u64 	%rd3, [_Z10gemm_tiledPKfS0_Pfiii_param_0];
	ld.param.u64 	%rd4, [_Z10gemm_tiledPKfS0_Pfiii_param_1];
	ld.param.u64 	%rd5, [_Z10gemm_tiledPKfS0_Pfiii_param_2];
	ld.param.u32 	%r19, [_Z10gemm_tiledPKfS0_Pfiii_param_3];
	ld.param.u32 	%r20, [_Z10gemm_tiledPKfS0_Pfiii_param_4];
	ld.param.u32 	%r21, [_Z10gemm_tiledPKfS0_Pfiii_param_5];
	mov.u32 	%r22, %ctaid.y;
	shl.b32 	%r23, %r22, 5;
	mov.u32 	%r1, %tid.y;
	add.s32 	%r2, %r23, %r1;
	mov.u32 	%r24, %ctaid.x;
	shl.b32 	%r25, %r24, 5;
	mov.u32 	%r3, %tid.x;
	add.s32 	%r4, %r25, %r3;
	setp.lt.s32 	%p1, %r21, 1;
	mov.f32 	%f63, 0f00000000;
	@%p1 bra 	$L__BB1_9;
	add.s32 	%r27, %r21, 31;
	shr.u32 	%r5, %r27, 5;
	mul.lo.s32 	%r6, %r21, %r2;
	shl.b32 	%r28, %r1, 7;
	mov.u32 	%r29, _ZZ10gemm_tiledPKfS0_PfiiiE2As;
	add.s32 	%r7, %r29, %r28;
	shl.b32 	%r30, %r3, 2;
	add.s32 	%r8, %r7, %r30;
	mov.u32 	%r31, _ZZ10gemm_tiledPKfS0_PfiiiE2Bs;
	add.s32 	%r32, %r31, %r28;
	add.s32 	%r9, %r32, %r30;
	add.s32 	%r33, %r30, %r31;
	add.s32 	%r10, %r33, 1024;
	cvta.to.global.u64 	%rd1, %rd3;
	cvta.to.global.u64 	%rd2, %rd4;
	mov.f32 	%f63, 0f00000000;
	mov.b32 	%r41, 0;
$L__BB1_2:
	setp.ge.s32 	%p2, %r2, %r19;
	shl.b32 	%r34, %r41, 5;
	add.s32 	%r35, %r34, %r3;
	add.s32 	%r13, %r34, %r1;
	setp.ge.s32 	%p3, %r35, %r21;
	mov.f32 	%f61, 0f00000000;
	or.pred  	%p4, %p2, %p3;
	@%p4 bra 	$L__BB1_4;
	add.s32 	%r36, %r35, %r6;
	mul.wide.s32 	%rd6, %r36, 4;
	add.s64 	%rd7, %rd1, %rd6;
	ld.global.nc.f32 	%f61, [%rd7];
$L__BB1_4:
	setp.ge.s32 	%p5, %r4, %r20;
	st.shared.f32 	[%r8], %f61;
	setp.ge.s32 	%p6, %r13, %r21;
	mov.f32 	%f62, 0f00000000;
	or.pred  	%p7, %p5, %p6;
	@%p7 bra 	$L__BB1_6;
	mad.lo.s32 	%r37, %r13, %r20, %r4;
	mul.wide.s32 	%rd8, %r37, 4;
	add.s64 	%rd9, %rd2, %rd8;
	ld.global.nc.f32 	%f62, [%rd9];
$L__BB1_6:
	st.shared.f32 	[%r9], %f62;
	bar.sync 	0;
	mov.b32 	%r43, 32;
	mov.u32 	%r42, %r10;
$L__BB1_7:
	.pragma "nounroll";
	add.s32 	%r39, %r7, %r43;
	ld.shared.f32 	%f13, [%r39+-32];
	ld.shared.f32 	%f14, [%r42+-1024];
	fma.rn.f32 	%f15, %f13, %f14, %f63;
	ld.shared.f32 	%f16, [%r39+-28];
	ld.shared.f32 	%f17, [%r42+-896];
	fma.rn.f32 	%f18, %f16, %f17, %f15;
	ld.shared.f32 	%f19, [%r39+-24];
	ld.shared.f32 	%f20, [%r42+-768];
	fma.rn.f32 	%f21, %f19, %f20, %f18;
	ld.shared.f32 	%f22, [%r39+-20];
	ld.shared.f32 	%f23, [%r42+-640];
	fma.rn.f32 	%f24, %f22, %f23, %f21;
	ld.shared.f32 	%f25, [%r39+-16];
	ld.shared.f32 	%f26, [%r42+-512];
	fma.rn.f32 	%f27, %f25, %f26, %f24;
	ld.shared.f32 	%f28, [%r39+-12];
	ld.shared.f32 	%f29, [%r42+-384];
	fma.rn.f32 	%f30, %f28, %f29, %f27;
	ld.shared.f32 	%f31, [%r39+-8];
	ld.shared.f32 	%f32, [%r42+-256];
	fma.rn.f32 	%f33, %f31, %f32, %f30;
	ld.shared.f32 	%f34, [%r39+-4];
	ld.shared.f32 	%f35, [%r42+-128];
	fma.rn.f32 	%f36, %f34, %f35, %f33;
	ld.shared.f32 	%f37, [%r39];
	ld.shared.f32 	%f38, [%r42];
	fma.rn.f32 	%f39, %f37, %f38, %f36;
	ld.shared.f32 	%f40, [%r39+4];
	ld.shared.f32 	%f41, [%r42+128];
	fma.rn.f32 	%f42, %f40, %f41, %f39;
	ld.shared.f32 	%f43, [%r39+8];
	ld.shared.f32 	%f44, [%r42+256];
	fma.rn.f32 	%f45, %f43, %f44, %f42;
	ld.shared.f32 	%f46, [%r39+12];
	ld.shared.f32 	%f47, [%r42+384];
	fma.rn.f32 	%f48, %f46, %f47, %f45;
	ld.shared.f32 	%f49, [%r39+16];
	ld.shared.f32 	%f50, [%r42+512];
	fma.rn.f32 	%f51, %f49, %f50, %f48;
	ld.shared.f32 	%f52, [%r39+20];
	ld.shared.f32 	%f53, [%r42+640];
	fma.rn.f32 	%f54, %f52, %f53, %f51;
	ld.shared.f32 	%f55, [%r39+24];
	ld.shared.f32 	%f56, [%r42+768];
	fma.rn.f32 	%f57, %f55, %f56, %f54;
	ld.shared.f32 	%f58, [%r39+28];
	ld.shared.f32 	%f59, [%r42+896];
	fma.rn.f32 	%f63, %f58, %f59, %f57;
	add.s32 	%r43, %r43, 64;
	add.s32 	%r42, %r42, 2048;
	setp.ne.s32 	%p8, %r43, 160;
	@%p8 bra 	$L__BB1_7;
	bar.sync 	0;
	add.s32 	%r41, %r41, 1;
	setp.ne.s32 	%p9, %r41, %r5;
	@%p9 bra 	$L__BB1_2;
$L__BB1_9:
	setp.ge.s32 	%p10, %r2, %r19;
	setp.ge.s32 	%p11, %r4, %r20;
	or.pred  	%p12, %p10, %p11;
	@%p12 bra 	$L__BB1_11;
	mad.lo.s32 	%r40, %r20, %r2, %r4;
	cvta.to.global.u64 	%rd10, %rd5;
	mul.wide.s32 	%rd11, %r40, 4;
	add.s64 	%rd12, %rd10, %rd11;
	st.global.f32 	[%rd12], %f63;
$L__BB1_11:
	ret;

}


// ===== COMPILED SASS (sm_100) =====

	.target	sm_100

	.elftype	@"ET_EXEC"


//--------------------- .note.nv.tkinfo           --------------------------
	.section	.note.nv.tkinfo,"",@"SHT_NOTE"
	.sectionflags	@"SHF_NOTE_NV_TKINFO"
	.tkinfo
        /*0018*/ 	.word	0x00000002
        /*0030*/ 	.string	""
        /*0030*/ 	.string	"ptxas"
        /*0030*/ 	.string	"Cuda compilation tools, release 13.0, V13.0.88"
        /*0030*/ 	.string	"Build cuda_13.0.r13.0/compiler.36424714_0"
        /*0030*/ 	.string	"-arch sm_100 -m 64 "



//--------------------- .note.nv.cuinfo           --------------------------
	.section	.note.nv.cuinfo,"",@"SHT_NOTE"
	.sectionflags	@"SHF_NOTE_NV_CUINFO"
        /*0018*/ 	.short	0x0002
        /*001a*/ 	.short	0x0064
        /*001c*/ 	.short	0x0082
	.zero		2


//--------------------- .nv.info                  --------------------------
	.section	.nv.info,"",@"SHT_CUDA_INFO"
	.align	4


	//----- nvinfo : EIATTR_REGCOUNT
	.align		4
        /*0000*/ 	.byte	0x04, 0x2f
        /*0002*/ 	.short	(.L_1 - .L_0)
	.align		4
.L_0:
        /*0004*/ 	.word	index@(_Z10gemm_naivePKfS0_Pfiii)
        /*0008*/ 	.word	0x00000020


	//----- nvinfo : EIATTR_FRAME_SIZE
	.align		4
.L_1:
        /*000c*/ 	.byte	0x04, 0x11
        /*000e*/ 	.short	(.L_3 - .L_2)
	.align		4
.L_2:
        /*0010*/ 	.word	index@(_Z10gemm_naivePKfS0_Pfiii)
        /*0014*/ 	.word	0x00000000


	//----- nvinfo : EIATTR_REGCOUNT
	.align		4
.L_3:
        /*0018*/ 	.byte	0x04, 0x2f
        /*001a*/ 	.short	(.L_5 - .L_4)
	.align		4
.L_4:
        /*001c*/ 	.word	index@(_Z10gemm_tiledPKfS0_Pfiii)
        /*0020*/ 	.word	0x0000001e


	//----- nvinfo : EIATTR_FRAME_SIZE
	.align		4
.L_5:
        /*0024*/ 	.byte	0x04, 0x11
        /*0026*/ 	.short	(.L_7 - .L_6)
	.align		4
.L_6:
        /*0028*/ 	.word	index@(_Z10gemm_tiledPKfS0_Pfiii)
        /*002c*/ 	.word	0x00000000


	//----- nvinfo : EIATTR_MIN_STACK_SIZE
	.align		4
.L_7:
        /*0030*/ 	.byte	0x04, 0x12
        /*0032*/ 	.short	(.L_9 - .L_8)
	.align		4
.L_8:
        /*0034*/ 	.word	index@(_Z10gemm_tiledPKfS0_Pfiii)
        /*0038*/ 	.word	0x00000000


	//----- nvinfo : EIATTR_MIN_STACK_SIZE
	.align		4
.L_9:
        /*003c*/ 	.byte	0x04, 0x12
        /*003e*/ 	.short	(.L_11 - .L_10)
	.align		4
.L_10:
        /*0040*/ 	.word	index@(_Z10gemm_naivePKfS0_Pfiii)
        /*0044*/ 	.word	0x00000000
.L_11:


//--------------------- .nv.compat                --------------------------
	.section	.nv.compat,"",@"SHT_CUDA_COMPAT_INFO"
	.align	4
        /*0000*/ 	.byte	0x02, 0x09, 0x00, 0x00, 0x02, 0x02, 0x01, 0x00, 0x02, 0x05, 0x05, 0x00, 0x03, 0x07, 0x01, 0x01
        /*0010*/ 	.byte	0x02, 0x03, 0x00, 0x00, 0x02, 0x06, 0x01, 0x00, 0x04, 0x0b, 0x08, 0x00, 0x09, 0x00, 0x00, 0x00
        /*0020*/ 	.byte	0x00, 0x00, 0x00, 0x00


//--------------------- .nv.info._Z10gemm_tiledPKfS0_Pfiii --------------------------
	.section	.nv.info._Z10gemm_tiledPKfS0_Pfiii,"",@"SHT_CUDA_INFO"
	.sectionflags	@""
	.align	4


	//----- nvinfo : EIATTR_CUDA_API_VERSION
	.align		4
        /*0000*/ 	.byte	0x04, 0x37
        /*0002*/ 	.short	(.L_13 - .L_12)
.L_12:
        /*0004*/ 	.word	0x00000082


	//----- nvinfo : EIATTR_KPARAM_INFO
	.align		4
.L_13:
        /*0008*/ 	.byte	0x04, 0x17
        /*000a*/ 	.short	(.L_15 - .L_14)
.L_14:
        /*000c*/ 	.word	0x00000000
        /*0010*/ 	.short	0x0005
        /*0012*/ 	.short	0x0020
        /*0014*/ 	.byte	0x00, 0xf0, 0x11, 0x00


	//----- nvinfo : EIATTR_KPARAM_INFO
	.align		4
.L_15:
        /*0018*/ 	.byte	0x04, 0x17
        /*001a*/ 	.short	(.L_17 - .L_16)
.L_16:
        /*001c*/ 	.word	0x00000000
        /*0020*/ 	.short	0x0004
        /*0022*/ 	.short	0x001c
        /*0024*/ 	.byte	0x00, 0xf0, 0x11, 0x00


	//----- nvinfo : EIATTR_KPARAM_INFO
	.align		4
.L_17:
        /*0028*/ 	.byte	0x04, 0x17
        /*002a*/ 	.short	(.L_19 - .L_18)
.L_18:
        /*002c*/ 	.word	0x00000000
        /*0030*/ 	.short	0x0003
        /*0032*/ 	.short	0x0018
        /*0034*/ 	.byte	0x00, 0xf0, 0x11, 0x00


	//----- nvinfo : EIATTR_KPARAM_INFO
	.align		4
.L_19:
        /*0038*/ 	.byte	0x04, 0x17
        /*003a*/ 	.short	(.L_21 - .L_20)
.L_20:
        /*003c*/ 	.word	0x00000000
        /*0040*/ 	.short	0x0002
        /*0042*/ 	.short	0x0010
        /*0044*/ 	.byte	0x00, 0xf5, 0x21, 0x00


	//----- nvinfo : EIATTR_KPARAM_INFO
	.align		4
.L_21:
        /*0048*/ 	.byte	0x04, 0x17
        /*004a*/ 	.short	(.L_23 - .L_22)
.L_22:
        /*004c*/ 	.word	0x00000000
        /*0050*/ 	.short	0x0001
        /*0052*/ 	.short	0x0008
        /*0054*/ 	.byte	0x00, 0xf5, 0x21, 0x00


	//----- nvinfo : EIATTR_KPARAM_INFO
	.align		4
.L_23:
        /*0058*/ 	.byte	0x04, 0x17
        /*005a*/ 	.short	(.L_25 - .L_24)
.L_24:
        /*005c*/ 	.word	0x00000000
        /*0060*/ 	.short	0x0000
        /*0062*/ 	.short	0x0000
        /*0064*/ 	.byte	0x00, 0xf5, 0x21, 0x00


	//----- nvinfo : EIATTR_SPARSE_MMA_MASK
	.align		4
.L_25:
        /*0068*/ 	.byte	0x03, 0x50
        /*006a*/ 	.short	0x0000


	//----- nvinfo : EIATTR_MAXREG_COUNT
	.align		4
        /*006c*/ 	.byte	0x03, 0x1b
        /*006e*/ 	.short	0x00ff


	//----- nvinfo : EIATTR_NUM_BARRIERS
	.align		4
        /*0070*/ 	.byte	0x02, 0x4c
        /*0072*/ 	.byte	0x01
	.zero		1


	//----- nvinfo : EIATTR_MERCURY_ISA_VERSION
	.align		4
        /*0074*/ 	.byte	0x03, 0x5f
        /*0076*/ 	.short	0x0101


	//----- nvinfo : EIATTR_VRC_CTA_INIT_COUNT
	.align		4
        /*0078*/ 	.byte	0x02, 0x4a
	.zero		1
	.zero		1


	//----- nvinfo : EIATTR_EXIT_INSTR_OFFSETS
	.align		4
        /*007c*/ 	.byte	0x04, 0x1c
        /*007e*/ 	.short	(.L_27 - .L_26)


	//   ....[0]....
.L_26:
        /*0080*/ 	.word	0x00000620


	//   ....[1]....
        /*0084*/ 	.word	0x00000670


	//----- nvinfo : EIATTR_CBANK_PARAM_SIZE
	.align		4
.L_27:
        /*0088*/ 	.byte	0x03, 0x19
        /*008a*/ 	.short	0x0024


	//----- nvinfo : EIATTR_PARAM_CBANK
	.align		4
        /*008c*/ 	.byte	0x04, 0x0a
        /*008e*/ 	.short	(.L_29 - .L_28)
	.align		4
.L_28:
        /*0090*/ 	.word	index@(.nv.constant0._Z10gemm_tiledPKfS0_Pfiii)
        /*0094*/ 	.short	0x0380
        /*0096*/ 	.short	0x0024


	//----- nvinfo : EIATTR_SW_WAR
	.align		4
.L_29:
        /*0098*/ 	.byte	0x04, 0x36
        /*009a*/ 	.short	(.L_31 - .L_30)
.L_30:
        /*009c*/ 	.word	0x00000008
.L_31:


//--------------------- .nv.info._Z10gemm_naivePKfS0_Pfiii --------------------------
	.section	.nv.info._Z10gemm_naivePKfS0_Pfiii,"",@"SHT_CUDA_INFO"
	.sectionflags	@""
	.align	4


	//----- nvinfo : EIATTR_CUDA_API_VERSION
	.align		4
        /*0000*/ 	.byte	0x04, 0x37
        /*0002*/ 	.short	(.L_33 - .L_32)
.L_32:
        /*0004*/ 	.word	0x00000082


	//----- nvinfo : EIATTR_KPARAM_INFO
	.align		4
.L_33:
        /*0008*/ 	.byte	0x04, 0x17
        /*000a*/ 	.short	(.L_35 - .L_34)
.L_34:
        /*000c*/ 	.word	0x00000000
        /*0010*/ 	.short	0x0005
        /*0012*/ 	.short	0x0020
        /*0014*/ 	.byte	0x00, 0xf0, 0x11, 0x00


	//----- nvinfo : EIATTR_KPARAM_INFO
	.align		4
.L_35:
        /*0018*/ 	.byte	0x04, 0x17
        /*001a*/ 	.short	(.L_37 - .L_36)
.L_36:
        /*001c*/ 	.word	0x00000000
        /*0020*/ 	.short	0x0004
        /*0022*/ 	.short	0x001c
        /*0024*/ 	.byte	0x00, 0xf0, 0x11, 0x00


	//----- nvinfo : EIATTR_KPARAM_INFO
	.align		4
.L_37:
        /*0028*/ 	.byte	0x04, 0x17
        /*002a*/ 	.short	(.L_39 - .L_38)
.L_38:
        /*002c*/ 	.word	0x00000000
        /*0030*/ 	.short	0x0003
        /*0032*/ 	.short	0x0018
        /*0034*/ 	.byte	0x00, 0xf0, 0x11, 0x00


	//----- nvinfo : EIATTR_KPARAM_INFO
	.align		4
.L_39:
        /*0038*/ 	.byte	0x04, 0x17
        /*003a*/ 	.short	(.L_41 - .L_40)
.L_40:
        /*003c*/ 	.word	0x00000000
        /*0040*/ 	.short	0x0002
        /*0042*/ 	.short	0x0010
        /*0044*/ 	.byte	0x00, 0xf5, 0x21, 0x00


	//----- nvinfo : EIATTR_KPARAM_INFO
	.align		4
.L_41:
        /*0048*/ 	.byte	0x04, 0x17
        /*004a*/ 	.short	(.L_43 - .L_42)
.L_42:
        /*004c*/ 	.word	0x00000000
        /*0050*/ 	.short	0x0001
        /*0052*/ 	.short	0x0008
        /*0054*/ 	.byte	0x00, 0xf5, 0x21, 0x00


	//----- nvinfo : EIATTR_KPARAM_INFO
	.align		4
.L_43:
        /*0058*/ 	.byte	0x04, 0x17
        /*005a*/ 	.short	(.L_45 - .L_44)
.L_44:
        /*005c*/ 	.word	0x00000000
        /*0060*/ 	.short	0x0000
        /*0062*/ 	.short	0x0000
        /*0064*/ 	.byte	0x00, 0xf5, 0x21, 0x00


	//----- nvinfo : EIATTR_SPARSE_MMA_MASK
	.align		4
.L_45:
        /*0068*/ 	.byte	0x03, 0x50
        /*006a*/ 	.short	0x0000


	//----- nvinfo : EIATTR_MAXREG_COUNT
	.align		4
        /*006c*/ 	.byte	0x03, 0x1b
        /*006e*/ 	.short	0x00ff


	//----- nvinfo : EIATTR_MERCURY_ISA_VERSION
	.align		4
        /*0070*/ 	.byte	0x03, 0x5f
        /*0072*/ 	.short	0x0101


	//----- nvinfo : EIATTR_VRC_CTA_INIT_COUNT
	.align		4
        /*0074*/ 	.byte	0x02, 0x4a
	.zero		1
	.zero		1


	//----- nvinfo : EIATTR_EXIT_INSTR_OFFSETS
	.align		4
        /*0078*/ 	.byte	0x04, 0x1c
        /*007a*/ 	.short	(.L_47 - .L_46)


	//   ....[0]....
.L_46:
        /*007c*/ 	.word	0x000000c0


	//   ....[1]....
        /*0080*/ 	.word	0x000008e0


	//----- nvinfo : EIATTR_CBANK_PARAM_SIZE
	.align		4
.L_47:
        /*0084*/ 	.byte	0x03, 0x19
        /*0086*/ 	.short	0x0024


	//----- nvinfo : EIATTR_PARAM_CBANK
	.align		4
        /*0088*/ 	.byte	0x04, 0x0a
        /*008a*/ 	.short	(.L_49 - .L_48)
	.align		4
.L_48:
        /*008c*/ 	.word	index@(.nv.constant0._Z10gemm_naivePKfS0_Pfiii)
        /*0090*/ 	.short	0x0380
        /*0092*/ 	.short	0x0024


	//----- nvinfo : EIATTR_SW_WAR
	.align		4
.L_49:
        /*0094*/ 	.byte	0x04, 0x36
        /*0096*/ 	.short	(.L_51 - .L_50)
.L_50:
        /*0098*/ 	.word	0x00000008
.L_51:


//--------------------- .nv.callgraph             --------------------------
	.section	.nv.callgraph,"",@"SHT_CUDA_CALLGRAPH"
	.align	4
	.sectionentsize	8
	.align		4
        /*0000*/ 	.word	0x00000000
	.align		4
        /*0004*/ 	.word	0xffffffff
	.align		4
        /*0008*/ 	.word	0x00000000
	.align		4
        /*000c*/ 	.word	0xfffffffe
	.align		4
        /*0010*/ 	.word	0x00000000
	.align		4
        /*0014*/ 	.word	0xfffffffd
	.align		4
        /*0018*/ 	.word	0x00000000
	.align		4
        /*001c*/ 	.word	0xfffffffc


//--------------------- .text._Z10gemm_tiledPKfS0_Pfiii --------------------------
	.section	.text._Z10gemm_tiledPKfS0_Pfiii,"ax",@progbits
	.align	128
        .global         _Z10gemm_tiledPKfS0_Pfiii
        .type           _Z10gemm_tiledPKfS0_Pfiii,@function
        .size           _Z10gemm_tiledPKfS0_Pfiii,(.L_x_9 - _Z10gemm_tiledPKfS0_Pfiii)
        .other          _Z10gemm_tiledPKfS0_Pfiii,@"STO_CUDA_ENTRY STV_DEFAULT"
_Z10gemm_tiledPKfS0_Pfiii:
.text._Z10gemm_tiledPKfS0_Pfiii:
[----:B------:R-:W-:Y:S01]  /*0000*/  LDC R1, c[0x0][0x37c] ;  /* 0x0000df00ff017b82 */ /* 0x000fe20000000800 */
[----:B------:R-:W0:Y:S01]  /*0010*/  S2R R3, SR_CTAID.Y ;  /* 0x0000000000037919 */ /* 0x000e220000002600 */
[----:B------:R-:W1:Y:S01]  /*0020*/  LDCU UR4, c[0x0][0x3a0] ;  /* 0x00007400ff0477ac */ /* 0x000e620008000800 */
[----:B------:R-:W-:Y:S01]  /*0030*/  HFMA2 R5, -RZ, RZ, 0, 0 ;  /* 0x00000000ff057431 */ /* 0x000fe200000001ff */
[----:B------:R-:W0:Y:S01]  /*0040*/  S2R R0, SR_TID.Y ;  /* 0x0000000000007919 */ /* 0x000e220000002200 */
[----:B------:R-:W2:Y:S01]  /*0050*/  LDCU.64 UR8, c[0x0][0x358] ;  /* 0x00006b00ff0877ac */ /* 0x000ea20008000a00 */
[----:B------:R-:W3:Y:S01]  /*0060*/  S2R R17, SR_CTAID.X ;  /* 0x0000000000117919 */ /* 0x000ee20000002500 */
[----:B------:R-:W3:Y:S01]  /*0070*/  S2R R2, SR_TID.X ;  /* 0x0000000000027919 */ /* 0x000ee20000002100 */
[----:B-1----:R-:W-:Y:S01]  /*0080*/  UISETP.GE.AND UP0, UPT, UR4, 0x1, UPT ;  /* 0x000000010400788c */ /* 0x002fe2000bf06270 */
[----:B0-----:R-:W-:Y:S02]  /*0090*/  LEA R16, R3, R0, 0x5 ;  /* 0x0000000003107211 */ /* 0x001fe400078e28ff */
[----:B---3--:R-:W-:-:S06]  /*00a0*/  LEA R17, R17, R2, 0x5 ;  /* 0x0000000211117211 */ /* 0x008fcc00078e28ff */
[----:B--2---:R-:W-:Y:S05]  /*00b0*/  BRA.U !UP0, `(.L_x_0) ;  /* 0x00000005084c7547 */ /* 0x004fea000b800000 */
[----:B------:R-:W0:Y:S01]  /*00c0*/  S2UR UR7, SR_CgaCtaId ;  /* 0x00000000000779c3 */ /* 0x000e220000008800 */
[----:B------:R-:W-:Y:S01]  /*00d0*/  UMOV UR5, 0x400 ;  /* 0x0000040000057882 */ /* 0x000fe20000000000 */
[----:B------:R-:W-:Y:S01]  /*00e0*/  UIADD3 UR4, UPT, UPT, UR4, 0x1f, URZ ;  /* 0x0000001f04047890 */ /* 0x000fe2000fffe0ff */
[----:B------:R-:W-:Y:S01]  /*00f0*/  MOV R5, RZ ;  /* 0x000000ff00057202 */ /* 0x000fe20000000f00 */
[----:B------:R-:W-:Y:S01]  /*0100*/  UIADD3 UR6, UPT, UPT, UR5, 0x1000, URZ ;  /* 0x0000100005067890 */ /* 0x000fe2000fffe0ff */
[----:B------:R-:W-:Y:S01]  /*0110*/  MOV R21, RZ ;  /* 0x000000ff00157202 */ /* 0x000fe20000000f00 */
[----:B------:R-:W-:Y:S02]  /*0120*/  USHF.R.U32.HI UR4, URZ, 0x5, UR4 ;  /* 0x00000005ff047899 */ /* 0x000fe40008011604 */
[----:B0-----:R-:W-:Y:S02]  /*0130*/  ULEA UR5, UR7, UR5, 0x18 ;  /* 0x0000000507057291 */ /* 0x001fe4000f8ec0ff */
[----:B------:R-:W-:-:S04]  /*0140*/  ULEA UR6, UR7, UR6, 0x18 ;  /* 0x0000000607067291 */ /* 0x000fc8000f8ec0ff */
[C---:B------:R-:W-:Y:S02]  /*0150*/  LEA R19, R0.reuse, UR5, 0x7 ;  /* 0x0000000500137c11 */ /* 0x040fe4000f8e38ff */
[----:B------:R-:W-:Y:S02]  /*0160*/  LEA R3, R0, UR6, 0x7 ;  /* 0x0000000600037c11 */ /* 0x000fe4000f8e38ff */
[C---:B------:R-:W-:Y:S02]  /*0170*/  LEA R22, R2.reuse, UR6, 0x2 ;  /* 0x0000000602167c11 */ /* 0x040fe4000f8e10ff */
[C---:B------:R-:W-:Y:S02]  /*0180*/  LEA R18, R2.reuse, R19, 0x2 ;  /* 0x0000001302127211 */ /* 0x040fe400078e10ff */
[----:B------:R-:W-:Y:S02]  /*0190*/  LEA R20, R2, R3, 0x2 ;  /* 0x0000000302147211 */ /* 0x000fe400078e10ff */
[----:B------:R-:W-:-:S07]  /*01a0*/  IADD3 R22, PT, PT, R22, 0x400, RZ ;  /* 0x0000040016167810 */ /* 0x000fce0007ffe0ff */
.L_x_2:
[----:B------:R-:W0:Y:S01]  /*01b0*/  LDCU UR7, c[0x0][0x3a0] ;  /* 0x00007400ff0777ac */ /* 0x000e220008000800 */
[C---:B------:R-:W-:Y:S02]  /*01c0*/  LEA R4, R21.reuse, R0, 0x5 ;  /* 0x0000000015047211 */ /* 0x040fe400078e28ff */
[----:B------:R-:W-:Y:S01]  /*01d0*/  LEA R3, R21, R2, 0x5 ;  /* 0x0000000215037211 */ /* 0x000fe200078e28ff */
[----:B------:R-:W1:Y:S01]  /*01e0*/  LDCU UR6, c[0x0][0x39c] ;  /* 0x00007380ff0677ac */ /* 0x000e620008000800 */
[----:B------:R-:W-:Y:S01]  /*01f0*/  MOV R11, RZ ;  /* 0x000000ff000b7202 */ /* 0x000fe20000000f00 */
[----:B------:R-:W2:Y:S01]  /*0200*/  LDCU UR5, c[0x0][0x398] ;  /* 0x00007300ff0577ac */ /* 0x000ea20008000800 */
[----:B0-----:R-:W-:Y:S02]  /*0210*/  ISETP.GE.AND P0, PT, R4, UR7, PT ;  /* 0x0000000704007c0c */ /* 0x001fe4000bf06270 */
[----:B------:R-:W-:Y:S02]  /*0220*/  ISETP.GE.AND P1, PT, R3, UR7, PT ;  /* 0x0000000703007c0c */ /* 0x000fe4000bf26270 */
[----:B-1----:R-:W-:-:S02]  /*0230*/  ISETP.GE.OR P0, PT, R17, UR6, P0 ;  /* 0x0000000611007c0c */ /* 0x002fc40008706670 */
[----:B--2---:R-:W-:-:S11]  /*0240*/  ISETP.GE.OR P1, PT, R16, UR5, P1 ;  /* 0x0000000510007c0c */ /* 0x004fd60008f26670 */
[----:B------:R-:W0:Y:S01]  /*0250*/  @!P0 LDC.64 R6, c[0x0][0x388] ;  /* 0x0000e200ff068b82 */ /* 0x000e220000000a00 */
[----:B------:R-:W-:Y:S02]  /*0260*/  @!P0 IMAD R13, R4, UR6, R17 ;  /* 0x00000006040d8c24 */ /* 0x000fe4000f8e0211 */
[----:B------:R-:W-:-:S05]  /*0270*/  @!P1 IMAD R3, R16, UR7, R3 ;  /* 0x0000000710039c24 */ /* 0x000fca000f8e0203 */
[----:B------:R-:W1:Y:S01]  /*0280*/  @!P1 LDC.64 R8, c[0x0][0x380] ;  /* 0x0000e000ff089b82 */ /* 0x000e620000000a00 */
[----:B0-----:R-:W-:-:S04]  /*0290*/  @!P0 IMAD.WIDE R6, R13, 0x4, R6 ;  /* 0x000000040d068825 */ /* 0x001fc800078e0206 */
[----:B------:R-:W-:Y:S02]  /*02a0*/  HFMA2 R13, -RZ, RZ, 0, 0 ;  /* 0x00000000ff0d7431 */ /* 0x000fe400000001ff */
[----:B-1----:R-:W-:-:S04]  /*02b0*/  @!P1 IMAD.WIDE R8, R3, 0x4, R8 ;  /* 0x0000000403089825 */ /* 0x002fc800078e0208 */
[----:B------:R-:W2:Y:S04]  /*02c0*/  @!P0 LDG.E.CONSTANT R13, desc[UR8][R6.64] ;  /* 0x00000008060d8981 */ /* 0x000ea8000c1e9900 */
[----:B------:R-:W3:Y:S01]  /*02d0*/  @!P1 LDG.E.CONSTANT R11, desc[UR8][R8.64] ;  /* 0x00000008080b9981 */ /* 0x000ee2000c1e9900 */
[----:B------:R-:W-:Y:S02]  /*02e0*/  IADD3 R21, PT, PT, R21, 0x1, RZ ;  /* 0x0000000115157810 */ /* 0x000fe40007ffe0ff */
[----:B------:R-:W-:Y:S02]  /*02f0*/  MOV R3, R22 ;  /* 0x0000001600037202 */ /* 0x000fe40000000f00 */
[----:B------:R-:W-:Y:S01]  /*0300*/  ISETP.NE.AND P0, PT, R21, UR4, PT ;  /* 0x0000000415007c0c */ /* 0x000fe2000bf05270 */
[----:B------:R-:W-:Y:S01]  /*0310*/  UMOV UR5, 0x20 ;  /* 0x0000002000057882 */ /* 0x000fe20000000000 */
[----:B---3--:R0:W-:Y:S04]  /*0320*/  STS [R18], R11 ;  /* 0x0000000b12007388 */ /* 0x0081e80000000800 */
[----:B--2---:R0:W-:Y:S01]  /*0330*/  STS [R20], R13 ;  /* 0x0000000d14007388 */ /* 0x0041e20000000800 */
[----:B------:R-:W-:Y:S06]  /*0340*/  BAR.SYNC.DEFER_BLOCKING 0x0 ;  /* 0x0000000000007b1d */ /* 0x000fec0000010000 */
.L_x_1:
[----:B------:R-:W-:Y:S04]  /*0350*/  LDS R4, [R3+-0x400] ;  /* 0xfffc000003047984 */ /* 0x000fe80000000800 */
[----:B0-----:R-:W0:Y:S04]  /*0360*/  LDS.128 R8, [R19+UR5+-0x20] ;  /* 0xffffe00513087984 */ /* 0x001e280008000c00 */
[----:B------:R-:W1:Y:S04]  /*0370*/  LDS R7, [R3+-0x380] ;  /* 0xfffc800003077984 */ /* 0x000e680000000800 */
[----:B------:R-:W2:Y:S04]  /*0380*/  LDS R6, [R3+-0x300] ;  /* 0xfffd000003067984 */ /* 0x000ea80000000800 */
[----:B------:R-:W3:Y:S04]  /*0390*/  LDS R26, [R3+-0x280] ;  /* 0xfffd8000031a7984 */ /* 0x000ee80000000800 */
[----:B------:R-:W-:Y:S04]  /*03a0*/  LDS R27, [R3+-0x200] ;  /* 0xfffe0000031b7984 */ /* 0x000fe80000000800 */
[----:B------:R-:W4:Y:S04]  /*03b0*/  LDS.128 R12, [R19+UR5+-0x10] ;  /* 0xfffff005130c7984 */ /* 0x000f280008000c00 */
[----:B------:R-:W5:Y:S04]  /*03c0*/  LDS R24, [R3+-0x180] ;  /* 0xfffe800003187984 */ /* 0x000f680000000800 */
[----:B------:R-:W5:Y:S04]  /*03d0*/  LDS R23, [R3+-0x100] ;  /* 0xffff000003177984 */ /* 0x000f680000000800 */
[----:B------:R-:W-:Y:S01]  /*03e0*/  LDS R25, [R3] ;  /* 0x0000000003197984 */ /* 0x000fe20000000800 */
[----:B0-----:R-:W-:-:S03]  /*03f0*/  FFMA R4, R8, R4, R5 ;  /* 0x0000000408047223 */ /* 0x001fc60000000005 */
[----:B------:R-:W0:Y:S01]  /*0400*/  LDS R8, [R3+-0x80] ;  /* 0xffff800003087984 */ /* 0x000e220000000800 */
[----:B-1----:R-:W-:-:S04]  /*0410*/  FFMA R7, R7, R9, R4 ;  /* 0x0000000907077223 */ /* 0x002fc80000000004 */
[----:B--2---:R-:W-:Y:S02]  /*0420*/  FFMA R9, R6, R10, R7 ;  /* 0x0000000a06097223 */ /* 0x004fe40000000007 */
[----:B------:R-:W1:Y:S02]  /*0430*/  LDS.128 R4, [R19+UR5] ;  /* 0x0000000513047984 */ /* 0x000e640008000c00 */
[----:B---3--:R-:W-:-:S04]  /*0440*/  FFMA R9, R26, R11, R9 ;  /* 0x0000000b1a097223 */ /* 0x008fc80000000009 */
[----:B----4-:R-:W-:Y:S02]  /*0450*/  FFMA R9, R12, R27, R9 ;  /* 0x0000001b0c097223 */ /* 0x010fe40000000009 */
[----:B------:R-:W2:Y:S02]  /*0460*/  LDS R12, [R3+0x80] ;  /* 0x00008000030c7984 */ /* 0x000ea40000000800 */
[----:B-----5:R-:W-:Y:S02]  /*0470*/  FFMA R24, R24, R13, R9 ;  /* 0x0000000d18187223 */ /* 0x020fe40000000009 */
[----:B------:R-:W3:Y:S02]  /*0480*/  LDS R13, [R3+0x100] ;  /* 0x00010000030d7984 */ /* 0x000ee40000000800 */
[----:B------:R-:W-:Y:S02]  /*0490*/  FFMA R23, R23, R14, R24 ;  /* 0x0000000e17177223 */ /* 0x000fe40000000018 */
[----:B------:R-:W4:Y:S04]  /*04a0*/  LDS R14, [R3+0x180] ;  /* 0x00018000030e7984 */ /* 0x000f280000000800 */
[----:B------:R-:W-:Y:S01]  /*04b0*/  LDS R24, [R3+0x280] ;  /* 0x0002800003187984 */ /* 0x000fe20000000800 */
[----:B0-----:R-:W-:-:S03]  /*04c0*/  FFMA R27, R8, R15, R23 ;  /* 0x0000000f081b7223 */ /* 0x001fc60000000017 */
[----:B------:R-:W-:Y:S04]  /*04d0*/  LDS R23, [R3+0x200] ;  /* 0x0002000003177984 */ /* 0x000fe80000000800 */
[----:B------:R-:W0:Y:S01]  /*04e0*/  LDS.128 R8, [R19+UR5+0x10] ;  /* 0x0000100513087984 */ /* 0x000e220008000c00 */
[----:B------:R-:W-:Y:S01]  /*04f0*/  UIADD3 UR5, UPT, UPT, UR5, 0x40, URZ ;  /* 0x0000004005057890 */ /* 0x000fe2000fffe0ff */
[----:B-1----:R-:W-:Y:S02]  /*0500*/  FFMA R25, R4, R25, R27 ;  /* 0x0000001904197223 */ /* 0x002fe4000000001b */
[----:B------:R-:W1:Y:S01]  /*0510*/  LDS R15, [R3+0x300] ;  /* 0x00030000030f7984 */ /* 0x000e620000000800 */
[----:B------:R-:W-:-:S03]  /*0520*/  UISETP.NE.AND UP0, UPT, UR5, 0xa0, UPT ;  /* 0x000000a00500788c */ /* 0x000fc6000bf05270 */
[----:B------:R5:W1:Y:S01]  /*0530*/  LDS R4, [R3+0x380] ;  /* 0x0003800003047984 */ /* 0x000a620000000800 */
[----:B--2---:R-:W-:Y:S01]  /*0540*/  FFMA R12, R12, R5, R25 ;  /* 0x000000050c0c7223 */ /* 0x004fe20000000019 */
[----:B-----5:R-:W-:-:S03]  /*0550*/  IADD3 R3, PT, PT, R3, 0x800, RZ ;  /* 0x0000080003037810 */ /* 0x020fc60007ffe0ff */
[----:B---3--:R-:W-:-:S04]  /*0560*/  FFMA R13, R13, R6, R12 ;  /* 0x000000060d0d7223 */ /* 0x008fc8000000000c */
[----:B----4-:R-:W-:-:S04]  /*0570*/  FFMA R7, R14, R7, R13 ;  /* 0x000000070e077223 */ /* 0x010fc8000000000d */
[----:B0-----:R-:W-:-:S04]  /*0580*/  FFMA R7, R8, R23, R7 ;  /* 0x0000001708077223 */ /* 0x001fc80000000007 */
[----:B------:R-:W-:-:S04]  /*0590*/  FFMA R24, R24, R9, R7 ;  /* 0x0000000918187223 */ /* 0x000fc80000000007 */
[----:B-1----:R-:W-:-:S04]  /*05a0*/  FFMA R15, R15, R10, R24 ;  /* 0x0000000a0f0f7223 */ /* 0x002fc80000000018 */
[----:B------:R-:W-:Y:S01]  /*05b0*/  FFMA R5, R4, R11, R15 ;  /* 0x0000000b04057223 */ /* 0x000fe2000000000f */
[----:B------:R-:W-:Y:S06]  /*05c0*/  BRA.U UP0, `(.L_x_1) ;  /* 0xfffffffd00607547 */ /* 0x000fec000b83ffff */
[----:B------:R-:W-:Y:S06]  /*05d0*/  BAR.SYNC.DEFER_BLOCKING 0x0 ;  /* 0x0000000000007b1d */ /* 0x000fec0000010000 */
[----:B------:R-:W-:Y:S05]  /*05e0*/  @P0 BRA `(.L_x_2) ;  /* 0xfffffff800f00947 */ /* 0x000fea000383ffff */
.L_x_0:
[----:B------:R-:W0:Y:S02]  /*05f0*/  LDCU.64 UR4, c[0x0][0x398] ;  /* 0x00007300ff0477ac */ /* 0x000e240008000a00 */
[----:B0-----:R-:W-:-:S04]  /*0600*/  ISETP.GE.AND P0, PT, R17, UR5, PT ;  /* 0x0000000511007c0c */ /* 0x001fc8000bf06270 */
[----:B------:R-:W-:-:S13]  /*0610*/  ISETP.GE.OR P0, PT, R16, UR4, P0 ;  /* 0x0000000410007c0c */ /* 0x000fda0008706670 */
[----:B------:R-:W-:Y:S05]  /*0620*/  @P0 EXIT ;  /* 0x000000000000094d */ /* 0x000fea0003800000 */
[----:B------:R-:W0:Y:S01]  /*0630*/  LDC.64 R2, c[0x0][0x390] ;  /* 0x0000e400ff027b82 */ /* 0x000e220000000a00 */
[----:B------:R-:W-:-:S04]  /*0640*/  IMAD R17, R16, UR5, R17 ;  /* 0x0000000510117c24 */ /* 0x000fc8000f8e0211 */
[----:B0-----:R-:W-:-:S05]  /*0650*/  IMAD.WIDE R2, R17, 0x4, R2 ;  /* 0x0000000411027825 */ /* 0x001fca00078e0202 */
[----:B------:R-:W-:Y:S01]  /*0660*/  STG.E desc[UR8][R2.64], R5 ;  /* 0x0000000502007986 */ /* 0x000fe2000c101908 */
[----:B------:R-:W-:Y:S05]  /*0670*/  EXIT ;  /* 0x000000000000794d */ /* 0x000fea0003800000 */
.L_x_3:
[----:B------:R-:W-:-:S00]  /*0680*/  BRA `(.L_x_3) ;  /* 0xfffffffc00fc7947 */ /* 0x000fc0000383ffff */
[----:B------:R-:W-:-:S00]  /*0690*/  NOP ;  /* 0x0000000000007918 */ /* 0x000fc00000000000 */
        /* <DEDUP_REMOVED lines=14> */
.L_x_9:


//--------------------- .text._Z10gemm_naivePKfS0_Pfiii --------------------------
	.section	.text._Z10gemm_naivePKfS0_Pfiii,"ax",@progbits
	.align	128
        .global         _Z10gemm_naivePKfS0_Pfiii
        .type           _Z10gemm_naivePKfS0_Pfiii,@function
        .size           _Z10gemm_naivePKfS0_Pfiii,(.L_x_10 - _Z10gemm_naivePKfS0_Pfiii)
        .other          _Z10gemm_naivePKfS0_Pfiii,@"STO_CUDA_ENTRY STV_DEFAULT"
_Z10gemm_naivePKfS0_Pfiii:
.text._Z10gemm_naivePKfS0_Pfiii:
[----:B------:R-:W-:Y:S01]  /*0000*/  LDC R1, c[0x0][0x37c] ;  /* 0x0000df00ff017b82 */ /* 0x000fe20000000800 */
[----:B------:R-:W0:Y:S07]  /*0010*/  S2R R5, SR_TID.X ;  /* 0x0000000000057919 */ /* 0x000e2e0000002100 */
[----:B------:R-:W1:Y:S01]  /*0020*/  LDC R19, c[0x0][0x364] ;  /* 0x0000d900ff137b82 */ /* 0x000e620000000800 */
[----:B------:R-:W1:Y:S07]  /*0030*/  S2R R4, SR_TID.Y ;  /* 0x0000000000047919 */ /* 0x000e6e0000002200 */
[----:B------:R-:W0:Y:S08]  /*0040*/  S2UR UR5, SR_CTAID.X ;  /* 0x00000000000579c3 */ /* 0x000e300000002500 */
[----:B------:R-:W0:Y:S08]  /*0050*/  LDC R0, c[0x0][0x360] ;  /* 0x0000d800ff007b82 */ /* 0x000e300000000800 */
[----:B------:R-:W1:Y:S08]  /*0060*/  S2UR UR4, SR_CTAID.Y ;  /* 0x00000000000479c3 */ /* 0x000e700000002600 */
[----:B------:R-:W2:Y:S01]  /*0070*/  LDC.64 R2, c[0x0][0x398] ;  /* 0x0000e600ff027b82 */ /* 0x000ea20000000a00 */
[----:B0-----:R-:W-:-:S02]  /*0080*/  IMAD R0, R0, UR5, R5 ;  /* 0x0000000500007c24 */ /* 0x001fc4000f8e0205 */
[----:B-1----:R-:W-:-:S03]  /*0090*/  IMAD R19, R19, UR4, R4 ;  /* 0x0000000413137c24 */ /* 0x002fc6000f8e0204 */
[----:B--2---:R-:W-:-:S04]  /*00a0*/  ISETP.GE.AND P0, PT, R0, R3, PT ;  /* 0x000000030000720c */ /* 0x004fc80003f06270 */
[----:B------:R-:W-:-:S13]  /*00b0*/  ISETP.GE.OR P0, PT, R19, R2, P0 ;  /* 0x000000021300720c */ /* 0x000fda0000706670 */
[----:B------:R-:W-:Y:S05]  /*00c0*/  @P0 EXIT ;  /* 0x000000000000094d */ /* 0x000fea0003800000 */
[----:B------:R-:W0:Y:S01]  /*00d0*/  LDC R2, c[0x0][0x3a0] ;  /* 0x0000e800ff027b82 */ /* 0x000e220000000800 */
[----:B------:R-:W1:Y:S01]  /*00e0*/  LDCU.64 UR4, c[0x0][0x358] ;  /* 0x00006b00ff0477ac */ /* 0x000e620008000a00 */
[----:B------:R-:W-:Y:S01]  /*00f0*/  HFMA2 R24, -RZ, RZ, 0, 0 ;  /* 0x00000000ff187431 */ /* 0x000fe200000001ff */
[----:B0-----:R-:W-:-:S13]  /*0100*/  ISETP.GE.AND P0, PT, R2, 0x1, PT ;  /* 0x000000010200780c */ /* 0x001fda0003f06270 */
[----:B-1----:R-:W-:Y:S05]  /*0110*/  @!P0 BRA `(.L_x_4) ;  /* 0x0000000400e08947 */ /* 0x002fea0003800000 */
[C---:B------:R-:W-:Y:S01]  /*0120*/  ISETP.GE.U32.AND P1, PT, R2.reuse, 0x8, PT ;  /* 0x000000080200780c */ /* 0x040fe20003f26070 */
[----:B------:R-:W-:Y:S01]  /*0130*/  IMAD R20, R19, R2, RZ ;  /* 0x0000000213147224 */ /* 0x000fe200078e02ff */
[----:B------:R-:W-:Y:S02]  /*0140*/  LOP3.LUT R27, R2, 0x7, RZ, 0xc0, !PT ;  /* 0x00000007021b7812 */ /* 0x000fe400078ec0ff */
[----:B------:R-:W-:Y:S02]  /*0150*/  MOV R24, RZ ;  /* 0x000000ff00187202 */ /* 0x000fe40000000f00 */
[----:B------:R-:W-:Y:S02]  /*0160*/  ISETP.NE.AND P0, PT, R27, RZ, PT ;  /* 0x000000ff1b00720c */ /* 0x000fe40003f05270 */
[----:B------:R-:W-:-:S05]  /*0170*/  MOV R21, RZ ;  /* 0x000000ff00157202 */ /* 0x000fca0000000f00 */
[----:B------:R-:W-:Y:S06]  /*0180*/  @!P1 BRA `(.L_x_5) ;  /* 0x0000000000c49947 */ /* 0x000fec0003800000 */
[----:B------:R-:W0:Y:S01]  /*0190*/  LDC.64 R4, c[0x0][0x380] ;  /* 0x0000e000ff047b82 */ /* 0x000e220000000a00 */
[----:B------:R-:W-:Y:S02]  /*01a0*/  LOP3.LUT R21, R2, 0x7ffffff8, RZ, 0xc0, !PT ;  /* 0x7ffffff802157812 */ /* 0x000fe400078ec0ff */
[----:B------:R-:W-:Y:S02]  /*01b0*/  MOV R24, RZ ;  /* 0x000000ff00187202 */ /* 0x000fe40000000f00 */
[----:B------:R-:W-:Y:S02]  /*01c0*/  MOV R18, R0 ;  /* 0x0000000000127202 */ /* 0x000fe40000000f00 */
[----:B------:R-:W-:Y:S01]  /*01d0*/  IADD3 R22, PT, PT, -R21, RZ, RZ ;  /* 0x000000ff15167210 */ /* 0x000fe20007ffe1ff */
[----:B0-----:R-:W-:-:S03]  /*01e0*/  IMAD.WIDE.U32 R4, R20, 0x4, R4 ;  /* 0x0000000414047825 */ /* 0x001fc600078e0004 */
[----:B------:R-:W-:-:S04]  /*01f0*/  IADD3 R6, P1, PT, R4, 0x10, RZ ;  /* 0x0000001004067810 */ /* 0x000fc80007f3e0ff */
[----:B------:R-:W-:-:S09]  /*0200*/  IADD3.X R7, PT, PT, RZ, R5, RZ, P1, !PT ;  /* 0x00000005ff077210 */ /* 0x000fd20000ffe4ff */
.L_x_6:
[----:B------:R-:W0:Y:S01]  /*0210*/  LDC.64 R16, c[0x0][0x388] ;  /* 0x0000e200ff107b82 */ /* 0x000e220000000a00 */
[----:B------:R-:W-:Y:S02]  /*0220*/  MOV R4, R6 ;  /* 0x0000000600047202 */ /* 0x000fe40000000f00 */
[----:B------:R-:W-:-:S05]  /*0230*/  MOV R5, R7 ;  /* 0x0000000700057202 */ /* 0x000fca0000000f00 */
[----:B------:R-:W2:Y:S04]  /*0240*/  LDG.E.CONSTANT R25, desc[UR4][R4.64+-0x10] ;  /* 0xfffff00404197981 */ /* 0x000ea8000c1e9900 */
[----:B------:R-:W3:Y:S04]  /*0250*/  LDG.E.CONSTANT R23, desc[UR4][R4.64+-0xc] ;  /* 0xfffff40404177981 */ /* 0x000ee8000c1e9900 */
[----:B------:R-:W4:Y:S04]  /*0260*/  LDG.E.CONSTANT R29, desc[UR4][R4.64+-0x8] ;  /* 0xfffff804041d7981 */ /* 0x000f28000c1e9900 */
[----:B------:R-:W5:Y:S01]  /*0270*/  LDG.E.CONSTANT R28, desc[UR4][R4.64+-0x4] ;  /* 0xfffffc04041c7981 */ /* 0x000f62000c1e9900 */
[----:B0-----:R-:W-:-:S05]  /*0280*/  IMAD.WIDE R16, R18, 0x4, R16 ;  /* 0x0000000412107825 */ /* 0x001fca00078e0210 */
[----:B------:R0:W2:Y:S01]  /*0290*/  LDG.E.CONSTANT R26, desc[UR4][R16.64] ;  /* 0x00000004101a7981 */ /* 0x0000a2000c1e9900 */
[----:B------:R-:W-:-:S04]  /*02a0*/  IMAD.WIDE R14, R3, 0x4, R16 ;  /* 0x00000004030e7825 */ /* 0x000fc800078e0210 */
[C---:B------:R-:W-:Y:S02]  /*02b0*/  IMAD.WIDE R6, R3.reuse, 0x4, R14 ;  /* 0x0000000403067825 */ /* 0x040fe400078e020e */
[----:B------:R-:W3:Y:S02]  /*02c0*/  LDG.E.CONSTANT R14, desc[UR4][R14.64] ;  /* 0x000000040e0e7981 */ /* 0x000ee4000c1e9900 */
[C---:B------:R-:W-:Y:S02]  /*02d0*/  IMAD.WIDE R10, R3.reuse, 0x4, R6 ;  /* 0x00000004030a7825 */ /* 0x040fe400078e0206 */
[----:B------:R-:W4:Y:S02]  /*02e0*/  LDG.E.CONSTANT R6, desc[UR4][R6.64] ;  /* 0x0000000406067981 */ /* 0x000f24000c1e9900 */
[C---:B------:R-:W-:Y:S02]  /*02f0*/  IMAD.WIDE R8, R3.reuse, 0x4, R10 ;  /* 0x0000000403087825 */ /* 0x040fe400078e020a */
[----:B------:R-:W5:Y:S02]  /*0300*/  LDG.E.CONSTANT R10, desc[UR4][R10.64] ;  /* 0x000000040a0a7981 */ /* 0x000f64000c1e9900 */
[----:B------:R-:W-:-:S02]  /*0310*/  IMAD.WIDE R12, R3, 0x4, R8 ;  /* 0x00000004030c7825 */ /* 0x000fc400078e0208 */
[----:B------:R-:W5:Y:S04]  /*0320*/  LDG.E.CONSTANT R7, desc[UR4][R4.64] ;  /* 0x0000000404077981 */ /* 0x000f68000c1e9900 */
[----:B------:R-:W5:Y:S01]  /*0330*/  LDG.E.CONSTANT R8, desc[UR4][R8.64] ;  /* 0x0000000408087981 */ /* 0x000f62000c1e9900 */
[----:B0-----:R-:W-:-:S03]  /*0340*/  IMAD.WIDE R16, R3, 0x4, R12 ;  /* 0x0000000403107825 */ /* 0x001fc600078e020c */
[----:B------:R-:W5:Y:S04]  /*0350*/  LDG.E.CONSTANT R12, desc[UR4][R12.64] ;  /* 0x000000040c0c7981 */ /* 0x000f68000c1e9900 */
[----:B------:R-:W5:Y:S04]  /*0360*/  LDG.E.CONSTANT R15, desc[UR4][R16.64] ;  /* 0x00000004100f7981 */ /* 0x000f68000c1e9900 */
[----:B------:R-:W5:Y:S04]  /*0370*/  LDG.E.CONSTANT R9, desc[UR4][R4.64+0x4] ;  /* 0x0000040404097981 */ /* 0x000f68000c1e9900 */
[----:B------:R-:W5:Y:S01]  /*0380*/  LDG.E.CONSTANT R11, desc[UR4][R4.64+0xc] ;  /* 0x00000c04040b7981 */ /* 0x000f62000c1e9900 */
[----:B--2---:R-:W-:Y:S01]  /*0390*/  FFMA R26, R25, R26, R24 ;  /* 0x0000001a191a7223 */ /* 0x004fe20000000018 */
[----:B------:R-:W-:-:S02]  /*03a0*/  IMAD.WIDE R24, R3, 0x4, R16 ;  /* 0x0000000403187825 */ /* 0x000fc400078e0210 */
[----:B------:R-:W2:Y:S04]  /*03b0*/  LDG.E.CONSTANT R16, desc[UR4][R4.64+0x8] ;  /* 0x0000080404107981 */ /* 0x000ea8000c1e9900 */
[----:B------:R-:W2:Y:S01]  /*03c0*/  LDG.E.CONSTANT R24, desc[UR4][R24.64] ;  /* 0x0000000418187981 */ /* 0x000ea2000c1e9900 */
[----:B---3--:R-:W-:Y:S01]  /*03d0*/  FFMA R14, R23, R14, R26 ;  /* 0x0000000e170e7223 */ /* 0x008fe2000000001a */
[----:B------:R-:W-:-:S03]  /*03e0*/  IADD3 R22, PT, PT, R22, 0x8, RZ ;  /* 0x0000000816167810 */ /* 0x000fc60007ffe0ff */
[----:B----4-:R-:W-:Y:S01]  /*03f0*/  FFMA R29, R29, R6, R14 ;  /* 0x000000061d1d7223 */ /* 0x010fe2000000000e */
[----:B------:R-:W-:-:S03]  /*0400*/  ISETP.NE.AND P1, PT, R22, RZ, PT ;  /* 0x000000ff1600720c */ /* 0x000fc60003f25270 */
[----:B-----5:R-:W-:Y:S01]  /*0410*/  FFMA R10, R28, R10, R29 ;  /* 0x0000000a1c0a7223 */ /* 0x020fe2000000001d */
[----:B------:R-:W-:-:S03]  /*0420*/  IADD3 R6, P2, PT, R4, 0x20, RZ ;  /* 0x0000002004067810 */ /* 0x000fc60007f5e0ff */
[----:B------:R-:W-:Y:S01]  /*0430*/  FFMA R8, R7, R8, R10 ;  /* 0x0000000807087223 */ /* 0x000fe2000000000a */
[----:B------:R-:W-:Y:S02]  /*0440*/  IADD3.X R7, PT, PT, RZ, R5, RZ, P2, !PT ;  /* 0x00000005ff077210 */ /* 0x000fe400017fe4ff */
[----:B------:R-:W-:Y:S01]  /*0450*/  LEA R18, R3, R18, 0x3 ;  /* 0x0000001203127211 */ /* 0x000fe200078e18ff */
[----:B------:R-:W-:-:S04]  /*0460*/  FFMA R9, R9, R12, R8 ;  /* 0x0000000c09097223 */ /* 0x000fc80000000008 */
[----:B--2---:R-:W-:-:S04]  /*0470*/  FFMA R16, R16, R15, R9 ;  /* 0x0000000f10107223 */ /* 0x004fc80000000009 */
[----:B------:R-:W-:Y:S01]  /*0480*/  FFMA R24, R11, R24, R16 ;  /* 0x000000180b187223 */ /* 0x000fe20000000010 */
[----:B------:R-:W-:Y:S06]  /*0490*/  @P1 BRA `(.L_x_6) ;  /* 0xfffffffc005c1947 */ /* 0x000fec000383ffff */
.L_x_5:
[----:B------:R-:W-:Y:S05]  /*04a0*/  @!P0 BRA `(.L_x_4) ;  /* 0x0000000000fc8947 */ /* 0x000fea0003800000 */
[----:B------:R-:W-:Y:S02]  /*04b0*/  ISETP.GE.U32.AND P1, PT, R27, 0x4, PT ;  /* 0x000000041b00780c */ /* 0x000fe40003f26070 */
[----:B------:R-:W-:-:S04]  /*04c0*/  LOP3.LUT R16, R2, 0x3, RZ, 0xc0, !PT ;  /* 0x0000000302107812 */ /* 0x000fc800078ec0ff */
[----:B------:R-:W-:-:S07]  /*04d0*/  ISETP.NE.AND P0, PT, R16, RZ, PT ;  /* 0x000000ff1000720c */ /* 0x000fce0003f05270 */
[----:B------:R-:W-:Y:S06]  /*04e0*/  @!P1 BRA `(.L_x_7) ;  /* 0x00000000006c9947 */ /* 0x000fec0003800000 */
[----:B------:R-:W0:Y:S01]  /*04f0*/  LDC.64 R6, c[0x0][0x388] ;  /* 0x0000e200ff067b82 */ /* 0x000e220000000a00 */
[----:B------:R-:W1:Y:S01]  /*0500*/  LDCU.64 UR6, c[0x0][0x380] ;  /* 0x00007000ff0677ac */ /* 0x000e620008000a00 */
[----:B------:R-:W-:Y:S01]  /*0510*/  IMAD R9, R21, R3, R0 ;  /* 0x0000000315097224 */ /* 0x000fe200078e0200 */
[CC--:B------:R-:W-:Y:S02]  /*0520*/  IADD3 R5, PT, PT, R20.reuse, R21.reuse, RZ ;  /* 0x0000001514057210 */ /* 0x0c0fe40007ffe0ff */
[----:B------:R-:W-:-:S03]  /*0530*/  IADD3 R10, P1, PT, R20, R21, RZ ;  /* 0x00000015140a7210 */ /* 0x000fc60007f3e0ff */
[----:B------:R-:W2:Y:S01]  /*0540*/  LDC.64 R14, c[0x0][0x380] ;  /* 0x0000e000ff0e7b82 */ /* 0x000ea20000000a00 */
[----:B0-----:R-:W-:-:S04]  /*0550*/  IMAD.WIDE R6, R9, 0x4, R6 ;  /* 0x0000000409067825 */ /* 0x001fc800078e0206 */
[----:B------:R-:W-:Y:S02]  /*0560*/  IMAD.WIDE R8, R3, 0x4, R6 ;  /* 0x0000000403087825 */ /* 0x000fe400078e0206 */
[----:B------:R-:W3:Y:S02]  /*0570*/  LDG.E.CONSTANT R6, desc[UR4][R6.64] ;  /* 0x0000000406067981 */ /* 0x000ee4000c1e9900 */
[----:B--2---:R-:W-:Y:S01]  /*0580*/  IMAD.WIDE.U32 R14, R5, 0x4, R14 ;  /* 0x00000004050e7825 */ /* 0x004fe200078e000e */
[----:B------:R-:W-:Y:S02]  /*0590*/  IADD3.X R5, PT, PT, RZ, RZ, RZ, P1, !PT ;  /* 0x000000ffff057210 */ /* 0x000fe40000ffe4ff */
[----:B-1----:R-:W-:-:S03]  /*05a0*/  LEA R4, P1, R10, UR6, 0x2 ;  /* 0x000000060a047c11 */ /* 0x002fc6000f8210ff */
[----:B------:R-:W3:Y:S01]  /*05b0*/  LDG.E.CONSTANT R15, desc[UR4][R14.64] ;  /* 0x000000040e0f7981 */ /* 0x000ee2000c1e9900 */
[----:B------:R-:W-:Y:S01]  /*05c0*/  LEA.HI.X R5, R10, UR7, R5, 0x2, P1 ;  /* 0x000000070a057c11 */ /* 0x000fe200088f1405 */
[C---:B------:R-:W-:Y:S02]  /*05d0*/  IMAD.WIDE R10, R3.reuse, 0x4, R8 ;  /* 0x00000004030a7825 */ /* 0x040fe400078e0208 */
[----:B------:R-:W2:Y:S04]  /*05e0*/  LDG.E.CONSTANT R8, desc[UR4][R8.64] ;  /* 0x0000000408087981 */ /* 0x000ea8000c1e9900 */
[----:B------:R-:W2:Y:S01]  /*05f0*/  LDG.E.CONSTANT R17, desc[UR4][R4.64+0x4] ;  /* 0x0000040404117981 */ /* 0x000ea2000c1e9900 */
[----:B------:R-:W-:-:S03]  /*0600*/  IMAD.WIDE R12, R3, 0x4, R10 ;  /* 0x00000004030c7825 */ /* 0x000fc600078e020a */
[----:B------:R-:W4:Y:S04]  /*0610*/  LDG.E.CONSTANT R22, desc[UR4][R10.64] ;  /* 0x000000040a167981 */ /* 0x000f28000c1e9900 */
[----:B------:R-:W4:Y:S04]  /*0620*/  LDG.E.CONSTANT R18, desc[UR4][R4.64+0x8] ;  /* 0x0000080404127981 */ /* 0x000f28000c1e9900 */
[----:B------:R-:W5:Y:S04]  /*0630*/  LDG.E.CONSTANT R26, desc[UR4][R4.64+0xc] ;  /* 0x00000c04041a7981 */ /* 0x000f68000c1e9900 */
[----:B------:R-:W5:Y:S01]  /*0640*/  LDG.E.CONSTANT R12, desc[UR4][R12.64] ;  /* 0x000000040c0c7981 */ /* 0x000f62000c1e9900 */
[----:B------:R-:W-:Y:S01]  /*0650*/  IADD3 R21, PT, PT, R21, 0x4, RZ ;  /* 0x0000000415157810 */ /* 0x000fe20007ffe0ff */
[----:B---3--:R-:W-:-:S04]  /*0660*/  FFMA R24, R15, R6, R24 ;  /* 0x000000060f187223 */ /* 0x008fc80000000018 */
[----:B--2---:R-:W-:-:S04]  /*0670*/  FFMA R17, R17, R8, R24 ;  /* 0x0000000811117223 */ /* 0x004fc80000000018 */
[----:B----4-:R-:W-:-:S04]  /*0680*/  FFMA R17, R18, R22, R17 ;  /* 0x0000001612117223 */ /* 0x010fc80000000011 */
[----:B-----5:R-:W-:-:S07]  /*0690*/  FFMA R24, R26, R12, R17 ;  /* 0x0000000c1a187223 */ /* 0x020fce0000000011 */
.L_x_7:
[----:B------:R-:W-:Y:S05]  /*06a0*/  @!P0 BRA `(.L_x_4) ;  /* 0x00000000007c8947 */ /* 0x000fea0003800000 */
[----:B------:R-:W-:Y:S01]  /*06b0*/  ISETP.NE.AND P1, PT, R16, 0x1, PT ;  /* 0x000000011000780c */ /* 0x000fe20003f25270 */
[----:B------:R-:W0:Y:S01]  /*06c0*/  LDC.64 R12, c[0x0][0x380] ;  /* 0x0000e000ff0c7b82 */ /* 0x000e220000000a00 */
[----:B------:R-:W-:-:S04]  /*06d0*/  LOP3.LUT R2, R2, 0x1, RZ, 0xc0, !PT ;  /* 0x0000000102027812 */ /* 0x000fc800078ec0ff */
[----:B------:R-:W-:-:S03]  /*06e0*/  ISETP.NE.U32.AND P0, PT, R2, 0x1, PT ;  /* 0x000000010200780c */ /* 0x000fc60003f05070 */
[----:B------:R-:W1:Y:S04]  /*06f0*/  LDC.64 R10, c[0x0][0x388] ;  /* 0x0000e200ff0a7b82 */ /* 0x000e680000000a00 */
[CC--:B------:R-:W-:Y:S02]  /*0700*/  @P1 IADD3 R15, PT, PT, R20.reuse, R21.reuse, RZ ;  /* 0x00000015140f1210 */ /* 0x0c0fe40007ffe0ff */
[----:B------:R-:W-:Y:S02]  /*0710*/  @P1 IADD3 R2, P2, PT, R20, R21, RZ ;  /* 0x0000001514021210 */ /* 0x000fe40007f5e0ff */
[----:B------:R-:W2:Y:S02]  /*0720*/  @P1 LDC.64 R4, c[0x0][0x380] ;  /* 0x0000e000ff041b82 */ /* 0x000ea40000000a00 */
[----:B------:R-:W-:-:S06]  /*0730*/  @P1 IADD3.X R14, PT, PT, RZ, RZ, RZ, P2, !PT ;  /* 0x000000ffff0e1210 */ /* 0x000fcc00017fe4ff */
[----:B------:R-:W3:Y:S01]  /*0740*/  LDC.64 R6, c[0x0][0x380] ;  /* 0x0000e000ff067b82 */ /* 0x000ee20000000a00 */
[----:B0-----:R-:W-:-:S04]  /*0750*/  @P1 IMAD.WIDE.U32 R12, R15, 0x4, R12 ;  /* 0x000000040f0c1825 */ /* 0x001fc800078e000c */
[C---:B------:R-:W-:Y:S01]  /*0760*/  @P1 IMAD R15, R21.reuse, R3, R0 ;  /* 0x00000003150f1224 */ /* 0x040fe200078e0200 */
[----:B------:R-:W-:Y:S01]  /*0770*/  @P1 IADD3 R21, PT, PT, R21, 0x2, RZ ;  /* 0x0000000215151810 */ /* 0x000fe20007ffe0ff */
[----:B------:R-:W4:Y:S01]  /*0780*/  @P1 LDG.E.CONSTANT R13, desc[UR4][R12.64] ;  /* 0x000000040c0d1981 */ /* 0x000f22000c1e9900 */
[----:B------:R-:W0:Y:S01]  /*0790*/  LDC.64 R8, c[0x0][0x388] ;  /* 0x0000e200ff087b82 */ /* 0x000e220000000a00 */
[----:B-1----:R-:W-:Y:S01]  /*07a0*/  @P1 IMAD.WIDE R10, R15, 0x4, R10 ;  /* 0x000000040f0a1825 */ /* 0x002fe200078e020a */
[----:B------:R-:W-:Y:S02]  /*07b0*/  @!P0 IADD3 R17, PT, PT, R20, R21, RZ ;  /* 0x0000001514118210 */ /* 0x000fe40007ffe0ff */
[----:B--2---:R-:W-:Y:S01]  /*07c0*/  @P1 LEA R4, P2, R2, R4, 0x2 ;  /* 0x0000000402041211 */ /* 0x004fe200078410ff */
[----:B------:R-:W-:-:S03]  /*07d0*/  @!P0 IMAD R21, R21, R3, R0 ;  /* 0x0000000315158224 */ /* 0x000fc600078e0200 */
[----:B------:R-:W-:Y:S01]  /*07e0*/  @P1 LEA.HI.X R5, R2, R5, R14, 0x2, P2 ;  /* 0x0000000502051211 */ /* 0x000fe200010f140e */
[----:B------:R-:W-:Y:S01]  /*07f0*/  @P1 IMAD.WIDE R14, R3, 0x4, R10 ;  /* 0x00000004030e1825 */ /* 0x000fe200078e020a */
[----:B------:R-:W4:Y:S03]  /*0800*/  @P1 LDG.E.CONSTANT R2, desc[UR4][R10.64] ;  /* 0x000000040a021981 */ /* 0x000f26000c1e9900 */
[----:B---3--:R-:W-:Y:S01]  /*0810*/  @!P0 IMAD.WIDE.U32 R6, R17, 0x4, R6 ;  /* 0x0000000411068825 */ /* 0x008fe200078e0006 */
[----:B------:R-:W2:Y:S04]  /*0820*/  @P1 LDG.E.CONSTANT R5, desc[UR4][R4.64+0x4] ;  /* 0x0000040404051981 */ /* 0x000ea8000c1e9900 */
[----:B------:R-:W2:Y:S01]  /*0830*/  @P1 LDG.E.CONSTANT R14, desc[UR4][R14.64] ;  /* 0x000000040e0e1981 */ /* 0x000ea2000c1e9900 */
[----:B0-----:R-:W-:-:S03]  /*0840*/  @!P0 IMAD.WIDE R8, R21, 0x4, R8 ;  /* 0x0000000415088825 */ /* 0x001fc600078e0208 */
[----:B------:R-:W3:Y:S04]  /*0850*/  @!P0 LDG.E.CONSTANT R7, desc[UR4][R6.64] ;  /* 0x0000000406078981 */ /* 0x000ee8000c1e9900 */
[----:B------:R-:W3:Y:S01]  /*0860*/  @!P0 LDG.E.CONSTANT R8, desc[UR4][R8.64] ;  /* 0x0000000408088981 */ /* 0x000ee2000c1e9900 */
[----:B----4-:R-:W-:-:S04]  /*0870*/  @P1 FFMA R2, R13, R2, R24 ;  /* 0x000000020d021223 */ /* 0x010fc80000000018 */
[----:B--2---:R-:W-:-:S04]  /*0880*/  @P1 FFMA R24, R5, R14, R2 ;  /* 0x0000000e05181223 */ /* 0x004fc80000000002 */
[----:B---3--:R-:W-:-:S07]  /*0890*/  @!P0 FFMA R24, R7, R8, R24 ;  /* 0x0000000807188223 */ /* 0x008fce0000000018 */
.L_x_4:
[----:B------:R-:W0:Y:S01]  /*08a0*/  LDC.64 R4, c[0x0][0x390] ;  /* 0x0000e400ff047b82 */ /* 0x000e220000000a00 */
[----:B------:R-:W-:-:S04]  /*08b0*/  IMAD R3, R19, R3, R0 ;  /* 0x0000000313037224 */ /* 0x000fc800078e0200 */
[----:B0-----:R-:W-:-:S05]  /*08c0*/  IMAD.WIDE R2, R3, 0x4, R4 ;  /* 0x0000000403027825 */ /* 0x001fca00078e0204 */
[----:B------:R-:W-:Y:S01]  /*08d0*/  STG.E desc[UR4][R2.64], R24 ;  /* 0x0000001802007986 */ /* 0x000fe2000c101904 */
[----:B------:R-:W-:Y:S05]  /*08e0*/  EXIT ;  /* 0x000000000000794d */ /* 0x000fea0003800000 */
.L_x_8:
        /* <DEDUP_REMOVED lines=9> */
.L_x_10:


//--------------------- .nv.shared._Z10gemm_tiledPKfS0_Pfiii --------------------------
	.section	.nv.shared._Z10gemm_tiledPKfS0_Pfiii,"aw",@nobits
	.sectionflags	@""
	.align	4
.nv.shared._Z10gemm_tiledPKfS0_Pfiii:
	.zero		9216


//--------------------- .nv.shared.reserved.0     --------------------------
	.section	.nv.shared.reserved.0,"aw",@nobits
	.weak		__nv_reservedSMEM_offset_0_alias
	.size		__nv_reservedSMEM_offset_0_alias, 0, 64
	.other		__nv_reservedSMEM_offset_0_alias,@"STO_CUDA_RESERVED_SHARED STV_DEFAULT"
__nv_reservedSMEM_offset_0_alias:
	.zero		0
	.zero		64


//--------------------- .nv.constant0._Z10gemm_tiledPKfS0_Pfiii --------------------------
	.section	.nv.constant0._Z10gemm_tiledPKfS0_Pfiii,"a",@progbits
	.sectionflags	@""
	.align	4
.nv.constant0._Z10gemm_tiledPKfS0_Pfiii:
	.zero		932


//--------------------- .nv.constant0._Z10gemm_naivePKfS0_Pfiii --------------------------
	.section	.nv.constant0._Z10gemm_naivePKfS0_Pfiii,"a",@progbits
	.sectionflags	@""
	.align	4
.nv.constant0._Z10gemm_naivePKfS0_Pfiii:
	.zero		932


//--------------------- SYMBOLS --------------------------

	.type		.nv.reservedSmem.offset0,@object
	.size		.nv.reservedSmem.offset0,0x4
	.type		.nv.reservedSmem.cap,@object
	.size		.nv.reservedSmem.cap,0x4
